//
// Generated by NVIDIA NVVM Compiler
//
// Compiler Build ID: CL-36424714
// Cuda compilation tools, release 13.0, V13.0.88
// Based on NVVM 20.0.0
//

.version 9.0
.target sm_100
.address_size 64

	// .globl	_Z20fused_softmax_kernelPKfPfS0_iif

.visible .entry _Z20fused_softmax_kernelPKfPfS0_iif(
	.param .u64 .ptr .align 1 _Z20fused_softmax_kernelPKfPfS0_iif_param_0,
	.param .u64 .ptr .align 1 _Z20fused_softmax_kernelPKfPfS0_iif_param_1,
	.param .u64 .ptr .align 1 _Z20fused_softmax_kernelPKfPfS0_iif_param_2,
	.param .u32 _Z20fused_softmax_kernelPKfPfS0_iif_param_3,
	.param .u32 _Z20fused_softmax_kernelPKfPfS0_iif_param_4,
	.param .f32 _Z20fused_softmax_kernelPKfPfS0_iif_param_5
)
{
	.reg .pred 	%p<4>;
	.reg .b32 	%r<6>;
	.reg .b32 	%f<2>;
	.reg .b64 	%rd<8>;

	ld.param.u64 	%rd1, [_Z20fused_softmax_kernelPKfPfS0_iif_param_0];
	ld.param.u64 	%rd2, [_Z20fused_softmax_kernelPKfPfS0_iif_param_1];
	ld.param.u32 	%r4, [_Z20fused_softmax_kernelPKfPfS0_iif_param_3];
	ld.param.u32 	%r3, [_Z20fused_softmax_kernelPKfPfS0_iif_param_4];
	mov.u32 	%r1, %ctaid.x;
	mov.u32 	%r2, %tid.x;
	setp.ge.s32 	%p1, %r1, %r4;
	setp.ge.s32 	%p2, %r2, %r3;
	or.pred  	%p3, %p1, %p2;
	@%p3 bra 	$L__BB0_2;
	cvta.to.global.u64 	%rd3, %rd1;
	cvta.to.global.u64 	%rd4, %rd2;
	mad.lo.s32 	%r5, %r3, %r1, %r2;
	mul.wide.u32 	%rd5, %r5, 4;
	add.s64 	%rd6, %rd3, %rd5;
	ld.global.f32 	%f1, [%rd6];
	add.s64 	%rd7, %rd4, %rd5;
	st.global.f32 	[%rd7], %f1;
$L__BB0_2:
	ret;

}


// ===== COMPILED SASS (sm_100) =====

	.target	sm_100

	.elftype	@"ET_EXEC"


//--------------------- .note.nv.tkinfo           --------------------------
	.section	.note.nv.tkinfo,"",@"SHT_NOTE"
	.sectionflags	@"SHF_NOTE_NV_TKINFO"
	.tkinfo
        /*0018*/ 	.word	0x00000002
        /*0030*/ 	.string	""
        /*0030*/ 	.string	"ptxas"
        /*0030*/ 	.string	"Cuda compilation tools, release 13.0, V13.0.88"
        /*0030*/ 	.string	"Build cuda_13.0.r13.0/compiler.36424714_0"
        /*0030*/ 	.string	"-arch sm_100 -m 64 "



//--------------------- .note.nv.cuinfo           --------------------------
	.section	.note.nv.cuinfo,"",@"SHT_NOTE"
	.sectionflags	@"SHF_NOTE_NV_CUINFO"
        /*0018*/ 	.short	0x0002
        /*001a*/ 	.short	0x0064
        /*001c*/ 	.short	0x0082
	.zero		2


//--------------------- .nv.info                  --------------------------
	.section	.nv.info,"",@"SHT_CUDA_INFO"
	.align	4


	//----- nvinfo : EIATTR_REGCOUNT
	.align		4
        /*0000*/ 	.byte	0x04, 0x2f
        /*0002*/ 	.short	(.L_1 - .L_0)
	.align		4
.L_0:
        /*0004*/ 	.word	index@(_Z20fused_softmax_kernelPKfPfS0_iif)
        /*0008*/ 	.word	0x0000000a


	//----- nvinfo : EIATTR_FRAME_SIZE
	.align		4
.L_1:
        /*000c*/ 	.byte	0x04, 0x11
        /*000e*/ 	.short	(.L_3 - .L_2)
	.align		4
.L_2:
        /*0010*/ 	.word	index@(_Z20fused_softmax_kernelPKfPfS0_iif)
        /*0014*/ 	.word	0x00000000


	//----- nvinfo : EIATTR_MIN_STACK_SIZE
	.align		4
.L_3:
        /*0018*/ 	.byte	0x04, 0x12
        /*001a*/ 	.short	(.L_5 - .L_4)
	.align		4
.L_4:
        /*001c*/ 	.word	index@(_Z20fused_softmax_kernelPKfPfS0_iif)
        /*0020*/ 	.word	0x00000000
.L_5:


//--------------------- .nv.compat                --------------------------
	.section	.nv.compat,"",@"SHT_CUDA_COMPAT_INFO"
	.align	4
        /*0000*/ 	.byte	0x02, 0x09, 0x00, 0x00, 0x02, 0x02, 0x01, 0x00, 0x02, 0x05, 0x05, 0x00, 0x03, 0x07, 0x01, 0x01
        /*0010*/ 	.byte	0x02, 0x03, 0x00, 0x00, 0x02, 0x06, 0x01, 0x00, 0x04, 0x0b, 0x08, 0x00, 0x09, 0x00, 0x00, 0x00
        /*0020*/ 	.byte	0x00, 0x00, 0x00, 0x00


//--------------------- .nv.info._Z20fused_softmax_kernelPKfPfS0_iif --------------------------
	.section	.nv.info._Z20fused_softmax_kernelPKfPfS0_iif,"",@"SHT_CUDA_INFO"
	.sectionflags	@""
	.align	4


	//----- nvinfo : EIATTR_CUDA_API_VERSION
	.align		4
        /*0000*/ 	.byte	0x04, 0x37
        /*0002*/ 	.short	(.L_7 - .L_6)
.L_6:
        /*0004*/ 	.word	0x00000082


	//----- nvinfo : EIATTR_KPARAM_INFO
	.align		4
.L_7:
        /*0008*/ 	.byte	0x04, 0x17
        /*000a*/ 	.short	(.L_9 - .L_8)
.L_8:
        /*000c*/ 	.word	0x00000000
        /*0010*/ 	.short	0x0005
        /*0012*/ 	.short	0x0020
        /*0014*/ 	.byte	0x00, 0xf0, 0x11, 0x00


	//----- nvinfo : EIATTR_KPARAM_INFO
	.align		4
.L_9:
        /*0018*/ 	.byte	0x04, 0x17
        /*001a*/ 	.short	(.L_11 - .L_10)
.L_10:
        /*001c*/ 	.word	0x00000000
        /*0020*/ 	.short	0x0004
        /*0022*/ 	.short	0x001c
        /*0024*/ 	.byte	0x00, 0xf0, 0x11, 0x00


	//----- nvinfo : EIATTR_KPARAM_INFO
	.align		4
.L_11:
        /*0028*/ 	.byte	0x04, 0x17
        /*002a*/ 	.short	(.L_13 - .L_12)
.L_12:
        /*002c*/ 	.word	0x00000000
        /*0030*/ 	.short	0x0003
        /*0032*/ 	.short	0x0018
        /*0034*/ 	.byte	0x00, 0xf0, 0x11, 0x00


	//----- nvinfo : EIATTR_KPARAM_INFO
	.align		4
.L_13:
        /*0038*/ 	.byte	0x04, 0x17
        /*003a*/ 	.short	(.L_15 - .L_14)
.L_14:
        /*003c*/ 	.word	0x00000000
        /*0040*/ 	.short	0x0002
        /*0042*/ 	.short	0x0010
        /*0044*/ 	.byte	0x00, 0xf5, 0x21, 0x00


	//----- nvinfo : EIATTR_KPARAM_INFO
	.align		4
.L_15:
        /*0048*/ 	.byte	0x04, 0x17
        /*004a*/ 	.short	(.L_17 - .L_16)
.L_16:
        /*004c*/ 	.word	0x00000000
        /*0050*/ 	.short	0x0001
        /*0052*/ 	.short	0x0008
        /*0054*/ 	.byte	0x00, 0xf5, 0x21, 0x00


	//----- nvinfo : EIATTR_KPARAM_INFO
	.align		4
.L_17:
        /*0058*/ 	.byte	0x04, 0x17
        /*005a*/ 	.short	(.L_19 - .L_18)
.L_18:
        /*005c*/ 	.word	0x00000000
        /*0060*/ 	.short	0x0000
        /*0062*/ 	.short	0x0000
        /*0064*/ 	.byte	0x00, 0xf5, 0x21, 0x00


	//----- nvinfo : EIATTR_SPARSE_MMA_MASK
	.align		4
.L_19:
        /*0068*/ 	.byte	0x03, 0x50
        /*006a*/ 	.short	0x0000


	//----- nvinfo : EIATTR_MAXREG_COUNT
	.align		4
        /*006c*/ 	.byte	0x03, 0x1b
        /*006e*/ 	.short	0x00ff


	//----- nvinfo : EIATTR_MERCURY_ISA_VERSION
	.align		4
        /*0070*/ 	.byte	0x03, 0x5f
        /*0072*/ 	.short	0x0101


	//----- nvinfo : EIATTR_VRC_CTA_INIT_COUNT
	.align		4
        /*0074*/ 	.byte	0x02, 0x4a
	.zero		1
	.zero		1


	//----- nvinfo : EIATTR_EXIT_INSTR_OFFSETS
	.align		4
        /*0078*/ 	.byte	0x04, 0x1c
        /*007a*/ 	.short	(.L_21 - .L_20)


	//   ....[0]....
.L_20:
        /*007c*/ 	.word	0x00000060


	//   ....[1]....
        /*0080*/ 	.word	0x000000f0


	//----- nvinfo : EIATTR_CBANK_PARAM_SIZE
	.align		4
.L_21:
        /*0084*/ 	.byte	0x03, 0x19
        /*0086*/ 	.short	0x0024


	//----- nvinfo : EIATTR_PARAM_CBANK
	.align		4
        /*0088*/ 	.byte	0x04, 0x0a
        /*008a*/ 	.short	(.L_23 - .L_22)
	.align		4
.L_22:
        /*008c*/ 	.word	index@(.nv.constant0._Z20fused_softmax_kernelPKfPfS0_iif)
        /*0090*/ 	.short	0x0380
        /*0092*/ 	.short	0x0024


	//----- nvinfo : EIATTR_SW_WAR
	.align		4
.L_23:
        /*0094*/ 	.byte	0x04, 0x36
        /*0096*/ 	.short	(.L_25 - .L_24)
.L_24:
        /*0098*/ 	.word	0x00000008
.L_25:


//--------------------- .nv.callgraph             --------------------------
	.section	.nv.callgraph,"",@"SHT_CUDA_CALLGRAPH"
	.align	4
	.sectionentsize	8
	.align		4
        /*0000*/ 	.word	0x00000000
	.align		4
        /*0004*/ 	.word	0xffffffff
	.align		4
        /*0008*/ 	.word	0x00000000
	.align		4
        /*000c*/ 	.word	0xfffffffe
	.align		4
        /*0010*/ 	.word	0x00000000
	.align		4
        /*0014*/ 	.word	0xfffffffd
	.align		4
        /*0018*/ 	.word	0x00000000
	.align		4
        /*001c*/ 	.word	0xfffffffc


//--------------------- .text._Z20fused_softmax_kernelPKfPfS0_iif --------------------------
	.section	.text._Z20fused_softmax_kernelPKfPfS0_iif,"ax",@progbits
	.align	128
        .global         _Z20fused_softmax_kernelPKfPfS0_iif
        .type           _Z20fused_softmax_kernelPKfPfS0_iif,@function
        .size           _Z20fused_softmax_kernelPKfPfS0_iif,(.L_x_1 - _Z20fused_softmax_kernelPKfPfS0_iif)
        .other          _Z20fused_softmax_kernelPKfPfS0_iif,@"STO_CUDA_ENTRY STV_DEFAULT"
_Z20fused_softmax_kernelPKfPfS0_iif:
.text._Z20fused_softmax_kernelPKfPfS0_iif:
[----:B------:R-:W-:Y:S01]  /*0000*/  LDC R1, c[0x0][0x37c] ;  /* 0x0000df00ff017b82 */ /* 0x000fe20000000800 */
[----:B------:R-:W0:Y:S07]  /*0010*/  S2R R0, SR_TID.X ;  /* 0x0000000000007919 */ /* 0x000e2e0000002100 */
[----:B------:R-:W0:Y:S08]  /*0020*/  LDC.64 R6, c[0x0][0x398] ;  /* 0x0000e600ff067b82 */ /* 0x000e300000000a00 */
[----:B------:R-:W1:Y:S01]  /*0030*/  S2UR UR6, SR_CTAID.X ;  /* 0x00000000000679c3 */ /* 0x000e620000002500 */
[----:B0-----:R-:W-:-:S04]  /*0040*/  ISETP.GE.AND P0, PT, R0, R7, PT ;  /* 0x000000070000720c */ /* 0x001fc80003f06270 */
[----:B-1----:R-:W-:-:S13]  /*0050*/  ISETP.LE.OR P0, PT, R6, UR6, P0 ;  /* 0x0000000606007c0c */ /* 0x002fda0008703670 */
[----:B------:R-:W-:Y:S05]  /*0060*/  @P0 EXIT ;  /* 0x000000000000094d */ /* 0x000fea0003800000 */
[----:B------:R-:W0:Y:S01]  /*0070*/  LDC.64 R2, c[0x0][0x380] ;  /* 0x0000e000ff027b82 */ /* 0x000e220000000a00 */
[----:B------:R-:W1:Y:S01]  /*0080*/  LDCU.64 UR4, c[0x0][0x358] ;  /* 0x00006b00ff0477ac */ /* 0x000e620008000a00 */
[----:B------:R-:W-:-:S06]  /*0090*/  IMAD R7, R7, UR6, R0 ;  /* 0x0000000607077c24 */ /* 0x000fcc000f8e0200 */
[----:B------:R-:W2:Y:S01]  /*00a0*/  LDC.64 R4, c[0x0][0x388] ;  /* 0x0000e200ff047b82 */ /* 0x000ea20000000a00 */
[----:B0-----:R-:W-:-:S06]  /*00b0*/  IMAD.WIDE.U32 R2, R7, 0x4, R2 ;  /* 0x0000000407027825 */ /* 0x001fcc00078e0002 */
[----:B-1----:R-:W3:Y:S01]  /*00c0*/  LDG.E R3, desc[UR4][R2.64] ;  /* 0x0000000402037981 */ /* 0x002ee2000c1e1900 */
[----:B--2---:R-:W-:-:S05]  /*00d0*/  IMAD.WIDE.U32 R4, R7, 0x4, R4 ;  /* 0x0000000407047825 */ /* 0x004fca00078e0004 */
[----:B---3--:R-:W-:Y:S01]  /*00e0*/  STG.E desc[UR4][R4.64], R3 ;  /* 0x0000000304007986 */ /* 0x008fe2000c101904 */
[----:B------:R-:W-:Y:S05]  /*00f0*/  EXIT ;  /* 0x000000000000794d */ /* 0x000fea0003800000 */
.L_x_0:
[----:B------:R-:W-:-:S00]  /*0100*/  BRA `(.L_x_0) ;  /* 0xfffffffc00fc7947 */ /* 0x000fc0000383ffff */
[----:B------:R-:W-:-:S00]  /*0110*/  NOP ;  /* 0x0000000000007918 */ /* 0x000fc00000000000 */
        /* <DEDUP_REMOVED lines=14> */
.L_x_1:


//--------------------- .nv.shared.reserved.0     --------------------------
	.section	.nv.shared.reserved.0,"aw",@nobits
	.weak		__nv_reservedSMEM_offset_0_alias
	.size		__nv_reservedSMEM_offset_0_alias, 0, 64
	.other		__nv_reservedSMEM_offset_0_alias,@"STO_CUDA_RESERVED_SHARED STV_DEFAULT"
__nv_reservedSMEM_offset_0_alias:
	.zero		0
	.zero		64


//--------------------- .nv.constant0._Z20fused_softmax_kernelPKfPfS0_iif --------------------------
	.section	.nv.constant0._Z20fused_softmax_kernelPKfPfS0_iif,"a",@progbits
	.sectionflags	@""
	.align	4
.nv.constant0._Z20fused_softmax_kernelPKfPfS0_iif:
	.zero		932


//--------------------- SYMBOLS --------------------------

	.type		.nv.reservedSmem.offset0,@object
	.size		.nv.reservedSmem.offset0,0x4
